	.headerflags	@"EF_CUDA_TEXMODE_UNIFIED EF_CUDA_64BIT_ADDRESS EF_CUDA_ACCELERATORS EF_CUDA_SM90 EF_CUDA_VIRTUAL_SM(EF_CUDA_SM90)"
	.elftype	@"ET_EXEC"


//--------------------- .nv.info                  --------------------------
	.section	.nv.info,"",@"SHT_CUDA_INFO"
	.align	4


	//----- nvinfo : EIATTR_REGCOUNT
	.align		4
        /*0000*/ 	.byte	0x04, 0x2f
        /*0002*/ 	.short	(.L_3 - .L_2)
	.align		4
.L_2:
        /*0004*/ 	.word	index@(triton_poi_fused__native_batch_norm_legit_no_training_add_12)
        /*0008*/ 	.word	0x00000020


	//----- nvinfo : EIATTR_MIN_STACK_SIZE
	.align		4
.L_3:
        /*000c*/ 	.byte	0x04, 0x12
        /*000e*/ 	.short	(.L_5 - .L_4)
	.align		4
.L_4:
        /*0010*/ 	.word	index@(triton_poi_fused__native_batch_norm_legit_no_training_add_12)
        /*0014*/ 	.word	0x00000000


	//----- nvinfo : EIATTR_FRAME_SIZE
	.align		4
.L_5:
        /*0018*/ 	.byte	0x04, 0x11
        /*001a*/ 	.short	(.L_7 - .L_6)
	.align		4
.L_6:
        /*001c*/ 	.word	index@(triton_poi_fused__native_batch_norm_legit_no_training_add_12)
        /*0020*/ 	.word	0x00000000


	//----- nvinfo : EIATTR_MIN_STACK_SIZE
	.align		4
.L_7:
        /*0024*/ 	.byte	0x04, 0x12
        /*0026*/ 	.short	(.L_9 - .L_8)
	.align		4
.L_8:
        /*0028*/ 	.word	index@(triton_poi_fused__native_batch_norm_legit_no_training_add_12)
        /*002c*/ 	.word	0x00000000
.L_9:


//--------------------- .nv.info.triton_poi_fused__native_batch_norm_legit_no_training_add_12 --------------------------
	.section	.nv.info.triton_poi_fused__native_batch_norm_legit_no_training_add_12,"",@"SHT_CUDA_INFO"
	.sectionflags	@""
	.align	4


	//----- nvinfo : EIATTR_CUDA_API_VERSION
	.align		4
        /*0000*/ 	.byte	0x04, 0x37
        /*0002*/ 	.short	(.L_11 - .L_10)
.L_10:
        /*0004*/ 	.word	0x0000007c


	//----- nvinfo : EIATTR_KPARAM_INFO
	.align		4
.L_11:
        /*0008*/ 	.byte	0x04, 0x17
        /*000a*/ 	.short	(.L_13 - .L_12)
.L_12:
        /*000c*/ 	.word	0x00000000
        /*0010*/ 	.short	0x000a
        /*0012*/ 	.short	0x0050
        /*0014*/ 	.byte	0x00, 0xf0, 0x11, 0x00


	//----- nvinfo : EIATTR_KPARAM_INFO
	.align		4
.L_13:
        /*0018*/ 	.byte	0x04, 0x17
        /*001a*/ 	.short	(.L_15 - .L_14)
.L_14:
        /*001c*/ 	.word	0x00000000
        /*0020*/ 	.short	0x0009
        /*0022*/ 	.short	0x0048
        /*0024*/ 	.byte	0x00, 0xf4, 0x21, 0x00


	//----- nvinfo : EIATTR_KPARAM_INFO
	.align		4
.L_15:
        /*0028*/ 	.byte	0x04, 0x17
        /*002a*/ 	.short	(.L_17 - .L_16)
.L_16:
        /*002c*/ 	.word	0x00000000
        /*0030*/ 	.short	0x0008
        /*0032*/ 	.short	0x0040
        /*0034*/ 	.byte	0x00, 0xf4, 0x21, 0x00


	//----- nvinfo : EIATTR_KPARAM_INFO
	.align		4
.L_17:
        /*0038*/ 	.byte	0x04, 0x17
        /*003a*/ 	.short	(.L_19 - .L_18)
.L_18:
        /*003c*/ 	.word	0x00000000
        /*0040*/ 	.short	0x0007
        /*0042*/ 	.short	0x0038
        /*0044*/ 	.byte	0x00, 0xf4, 0x21, 0x00


	//----- nvinfo : EIATTR_KPARAM_INFO
	.align		4
.L_19:
        /*0048*/ 	.byte	0x04, 0x17
        /*004a*/ 	.short	(.L_21 - .L_20)
.L_20:
        /*004c*/ 	.word	0x00000000
        /*0050*/ 	.short	0x0006
        /*0052*/ 	.short	0x0030
        /*0054*/ 	.byte	0x00, 0xf4, 0x21, 0x00


	//----- nvinfo : EIATTR_KPARAM_INFO
	.align		4
.L_21:
        /*0058*/ 	.byte	0x04, 0x17
        /*005a*/ 	.short	(.L_23 - .L_22)
.L_22:
        /*005c*/ 	.word	0x00000000
        /*0060*/ 	.short	0x0005
        /*0062*/ 	.short	0x0028
        /*0064*/ 	.byte	0x00, 0xf4, 0x21, 0x00


	//----- nvinfo : EIATTR_KPARAM_INFO
	.align		4
.L_23:
        /*0068*/ 	.byte	0x04, 0x17
        /*006a*/ 	.short	(.L_25 - .L_24)
.L_24:
        /*006c*/ 	.word	0x00000000
        /*0070*/ 	.short	0x0004
        /*0072*/ 	.short	0x0020
        /*0074*/ 	.byte	0x00, 0xf4, 0x21, 0x00


	//----- nvinfo : EIATTR_KPARAM_INFO
	.align		4
.L_25:
        /*0078*/ 	.byte	0x04, 0x17
        /*007a*/ 	.short	(.L_27 - .L_26)
.L_26:
        /*007c*/ 	.word	0x00000000
        /*0080*/ 	.short	0x0003
        /*0082*/ 	.short	0x0018
        /*0084*/ 	.byte	0x00, 0xf4, 0x21, 0x00


	//----- nvinfo : EIATTR_KPARAM_INFO
	.align		4
.L_27:
        /*0088*/ 	.byte	0x04, 0x17
        /*008a*/ 	.short	(.L_29 - .L_28)
.L_28:
        /*008c*/ 	.word	0x00000000
        /*0090*/ 	.short	0x0002
        /*0092*/ 	.short	0x0010
        /*0094*/ 	.byte	0x00, 0xf4, 0x21, 0x00


	//----- nvinfo : EIATTR_KPARAM_INFO
	.align		4
.L_29:
        /*0098*/ 	.byte	0x04, 0x17
        /*009a*/ 	.short	(.L_31 - .L_30)
.L_30:
        /*009c*/ 	.word	0x00000000
        /*00a0*/ 	.short	0x0001
        /*00a2*/ 	.short	0x0008
        /*00a4*/ 	.byte	0x00, 0xf4, 0x21, 0x00


	//----- nvinfo : EIATTR_KPARAM_INFO
	.align		4
.L_31:
        /*00a8*/ 	.byte	0x04, 0x17
        /*00aa*/ 	.short	(.L_33 - .L_32)
.L_32:
        /*00ac*/ 	.word	0x00000000
        /*00b0*/ 	.short	0x0000
        /*00b2*/ 	.short	0x0000
        /*00b4*/ 	.byte	0x00, 0xf4, 0x21, 0x00


	//----- nvinfo : EIATTR_SPARSE_MMA_MASK
	.align		4
.L_33:
        /*00b8*/ 	.byte	0x03, 0x50
        /*00ba*/ 	.short	0x0000


	//----- nvinfo : EIATTR_MAXREG_COUNT
	.align		4
        /*00bc*/ 	.byte	0x03, 0x1b
        /*00be*/ 	.short	0x00ff


	//----- nvinfo : EIATTR_EXIT_INSTR_OFFSETS
	.align		4
        /*00c0*/ 	.byte	0x04, 0x1c
        /*00c2*/ 	.short	(.L_35 - .L_34)


	//   ....[0]....
.L_34:
        /*00c4*/ 	.word	0x00000a60


	//----- nvinfo : EIATTR_REQNTID
	.align		4
.L_35:
        /*00c8*/ 	.byte	0x04, 0x10
        /*00ca*/ 	.short	(.L_37 - .L_36)
.L_36:
        /*00cc*/ 	.word	0x00000080
        /*00d0*/ 	.word	0x00000001
        /*00d4*/ 	.word	0x00000001


	//----- nvinfo : EIATTR_CBANK_PARAM_SIZE
	.align		4
.L_37:
        /*00d8*/ 	.byte	0x03, 0x19
        /*00da*/ 	.short	0x0054


	//----- nvinfo : EIATTR_PARAM_CBANK
	.align		4
        /*00dc*/ 	.byte	0x04, 0x0a
        /*00de*/ 	.short	(.L_39 - .L_38)
	.align		4
.L_38:
        /*00e0*/ 	.word	index@(.nv.constant0.triton_poi_fused__native_batch_norm_legit_no_training_add_12)
        /*00e4*/ 	.short	0x0210
        /*00e6*/ 	.short	0x0054


	//----- nvinfo : EIATTR_SW_WAR
	.align		4
.L_39:
        /*00e8*/ 	.byte	0x04, 0x36
        /*00ea*/ 	.short	(.L_41 - .L_40)
.L_40:
        /*00ec*/ 	.word	0x00000008
.L_41:


//--------------------- .nv.callgraph             --------------------------
	.section	.nv.callgraph,"",@"SHT_CUDA_CALLGRAPH"
	.align	4
	.sectionentsize	8
	.align		4
        /*0000*/ 	.word	0x00000000
	.align		4
        /*0004*/ 	.word	0xffffffff
	.align		4
        /*0008*/ 	.word	0x00000000
	.align		4
        /*000c*/ 	.word	0xfffffffe
	.align		4
        /*0010*/ 	.word	0x00000000
	.align		4
        /*0014*/ 	.word	0xfffffffd
	.align		4
        /*0018*/ 	.word	0x00000000
	.align		4
        /*001c*/ 	.word	0xfffffffc


//--------------------- .nv.constant4             --------------------------
	.section	.nv.constant4,"a",@progbits
	.align	8
	.align		8
.nv.constant4:
        /*0000*/ 	.dword	_$_str
	.align		8
        /*0008*/ 	.dword	_$_str_$_2


//--------------------- .text.triton_poi_fused__native_batch_norm_legit_no_training_add_12 --------------------------
	.section	.text.triton_poi_fused__native_batch_norm_legit_no_training_add_12,"ax",@progbits
	.align	128
        .global         triton_poi_fused__native_batch_norm_legit_no_training_add_12
        .type           triton_poi_fused__native_batch_norm_legit_no_training_add_12,@function
        .size           triton_poi_fused__native_batch_norm_legit_no_training_add_12,(.L_x_1 - triton_poi_fused__native_batch_norm_legit_no_training_add_12)
        .other          triton_poi_fused__native_batch_norm_legit_no_training_add_12,@"STO_CUDA_ENTRY STV_DEFAULT"
triton_poi_fused__native_batch_norm_legit_no_training_add_12:
.text.triton_poi_fused__native_batch_norm_legit_no_training_add_12:
[----:B------:R-:W-:Y:S01]  /*0000*/  LDC R1, c[0x0][0x28] ;  /* 0x00000a00ff017b82 */ /* 0x000fe20000000800 */
[----:B------:R-:W1:Y:S07]  /*0010*/  S2R R0, SR_TID.X ;  /* 0x0000000000007919 */ /* 0x000e6e0000002100 */
[----:B------:R-:W2:Y:S01]  /*0020*/  LDC.64 R4, c[0x0][0x220] ;  /* 0x00008800ff047b82 */ /* 0x000ea20000000a00 */
[----:B------:R-:W-:Y:S01]  /*0030*/  ULDC.64 UR4, c[0x0][0x208] ;  /* 0x0000820000047ab9 */ /* 0x000fe20000000a00 */
[----:B------:R-:W3:Y:S06]  /*0040*/  S2R R3, SR_CTAID.X ;  /* 0x0000000000037919 */ /* 0x000eec0000002500 */
[----:B------:R-:W4:Y:S08]  /*0050*/  LDC.64 R14, c[0x0][0x210] ;  /* 0x00008400ff0e7b82 */ /* 0x000f300000000a00 */
[----:B------:R-:W5:Y:S08]  /*0060*/  LDC.64 R26, c[0x0][0x228] ;  /* 0x00008a00ff1a7b82 */ /* 0x000f700000000a00 */
[----:B------:R-:W2:Y:S01]  /*0070*/  LDC.64 R12, c[0x0][0x230] ;  /* 0x00008c00ff0c7b82 */ /* 0x000ea20000000a00 */
[----:B-1----:R-:W-:-:S04]  /*0080*/  SHF.L.U32 R0, R0, 0x2, RZ ;  /* 0x0000000200007819 */ /* 0x002fc800000006ff */
[----:B------:R-:W-:-:S04]  /*0090*/  LOP3.LUT R0, R0, 0x1fc, RZ, 0xc0, !PT ;  /* 0x000001fc00007812 */ /* 0x000fc800078ec0ff */
[----:B---3--:R-:W-:-:S04]  /*00a0*/  LEA R16, R3, R0, 0xa ;  /* 0x0000000003107211 */ /* 0x008fc800078e50ff */
[----:B------:R-:W-:-:S05]  /*00b0*/  IADD3 R0, R16, 0x200, RZ ;  /* 0x0000020010007810 */ /* 0x000fca0007ffe0ff */
[----:B------:R-:W-:-:S05]  /*00c0*/  IMAD.HI R0, R0, 0x38e38e39, RZ ;  /* 0x38e38e3900007827 */ /* 0x000fca00078e02ff */
[----:B------:R-:W-:-:S04]  /*00d0*/  SHF.R.U32.HI R3, RZ, 0x1f, R0 ;  /* 0x0000001fff037819 */ /* 0x000fc80000011600 */
[----:B------:R-:W-:-:S04]  /*00e0*/  LEA.HI.SX32 R0, R0, R3, 0x19 ;  /* 0x0000000300007211 */ /* 0x000fc800078fcaff */
[----:B------:R-:W-:-:S04]  /*00f0*/  SHF.R.S32.HI R3, RZ, 0x1f, R0 ;  /* 0x0000001fff037819 */ /* 0x000fc80000011400 */
[----:B------:R-:W-:-:S04]  /*0100*/  LEA.HI R3, R3, R0, RZ, 0x9 ;  /* 0x0000000003037211 */ /* 0x000fc800078f48ff */
[----:B------:R-:W-:-:S04]  /*0110*/  LOP3.LUT R3, R3, 0xfffffe00, RZ, 0xc0, !PT ;  /* 0xfffffe0003037812 */ /* 0x000fc800078ec0ff */
[----:B------:R-:W-:Y:S01]  /*0120*/  IADD3 R0, R0, -R3, RZ ;  /* 0x8000000300007210 */ /* 0x000fe20007ffe0ff */
[----:B------:R-:W-:-:S04]  /*0130*/  IMAD.HI R3, R16, 0x38e38e39, RZ ;  /* 0x38e38e3910037827 */ /* 0x000fc800078e02ff */
[----:B--2---:R-:W-:Y:S01]  /*0140*/  IMAD.WIDE R6, R0, 0x4, R4 ;  /* 0x0000000400067825 */ /* 0x004fe200078e0204 */
[----:B------:R-:W-:-:S04]  /*0150*/  SHF.R.U32.HI R8, RZ, 0x1f, R3 ;  /* 0x0000001fff087819 */ /* 0x000fc80000011603 */
[----:B------:R-:W2:Y:S01]  /*0160*/  LDG.E.EL R2, desc[UR4][R6.64] ;  /* 0x0000000406027981 */ /* 0x000ea2000c2e1900 */
[----:B------:R-:W-:-:S04]  /*0170*/  LEA.HI.SX32 R3, R3, R8, 0x19 ;  /* 0x0000000803037211 */ /* 0x000fc800078fcaff */
[----:B------:R-:W-:-:S04]  /*0180*/  SHF.R.S32.HI R8, RZ, 0x1f, R3 ;  /* 0x0000001fff087819 */ /* 0x000fc80000011403 */
[----:B------:R-:W-:-:S04]  /*0190*/  LEA.HI R8, R8, R3, RZ, 0x9 ;  /* 0x0000000308087211 */ /* 0x000fc800078f48ff */
[----:B------:R-:W-:-:S04]  /*01a0*/  LOP3.LUT R8, R8, 0xfffffe00, RZ, 0xc0, !PT ;  /* 0xfffffe0008087812 */ /* 0x000fc800078ec0ff */
[----:B------:R-:W-:Y:S02]  /*01b0*/  IADD3 R3, R3, -R8, RZ ;  /* 0x8000000803037210 */ /* 0x000fe40007ffe0ff */
[----:B------:R-:W1:Y:S03]  /*01c0*/  LDC.64 R8, c[0x0][0x218] ;  /* 0x00008600ff087b82 */ /* 0x000e660000000a00 */
[----:B------:R-:W-:-:S05]  /*01d0*/  IMAD.WIDE R10, R3, 0x4, R4 ;  /* 0x00000004030a7825 */ /* 0x000fca00078e0204 */
[----:B------:R-:W3:Y:S01]  /*01e0*/  LDG.E.EL R19, desc[UR4][R10.64] ;  /* 0x000000040a137981 */ /* 0x000ee2000c2e1900 */
[----:B----4-:R-:W-:-:S05]  /*01f0*/  IMAD.WIDE R14, R16, 0x4, R14 ;  /* 0x00000004100e7825 */ /* 0x010fca00078e020e */
[----:B------:R-:W4:Y:S01]  /*0200*/  LDG.E.128 R4, desc[UR4][R14.64+0x800] ;  /* 0x000800040e047981 */ /* 0x000f22000c1e1d00 */
[----:B-1----:R-:W-:-:S05]  /*0210*/  IMAD.WIDE R28, R0, 0x4, R8 ;  /* 0x00000004001c7825 */ /* 0x002fca00078e0208 */
[----:B------:R-:W4:Y:S01]  /*0220*/  LDG.E.EL R18, desc[UR4][R28.64] ;  /* 0x000000041c127981 */ /* 0x000f22000c2e1900 */
[----:B-----5:R-:W-:-:S04]  /*0230*/  IMAD.WIDE R22, R0, 0x4, R26 ;  /* 0x0000000400167825 */ /* 0x020fc800078e021a */
[----:B0-----:R-:W-:Y:S01]  /*0240*/  IMAD.WIDE R20, R0, 0x4, R12 ;  /* 0x0000000400147825 */ /* 0x001fe200078e020c */
[----:B------:R-:W5:Y:S04]  /*0250*/  LDG.E.EL R17, desc[UR4][R22.64] ;  /* 0x0000000416117981 */ /* 0x000f68000c2e1900 */
[----:B------:R0:W5:Y:S01]  /*0260*/  LDG.E.EL R22, desc[UR4][R20.64] ;  /* 0x0000000414167981 */ /* 0x000162000c2e1900 */
[----:B------:R-:W-:-:S03]  /*0270*/  IMAD.WIDE R24, R3, 0x4, R8 ;  /* 0x0000000403187825 */ /* 0x000fc600078e0208 */
[----:B------:R-:W5:Y:S04]  /*0280*/  LDG.E.128 R8, desc[UR4][R14.64] ;  /* 0x000000040e087981 */ /* 0x000f68000c1e1d00 */
[----:B------:R1:W5:Y:S01]  /*0290*/  LDG.E.EL R25, desc[UR4][R24.64] ;  /* 0x0000000418197981 */ /* 0x000362000c2e1900 */
[C---:B------:R-:W-:Y:S01]  /*02a0*/  IMAD.WIDE R26, R3.reuse, 0x4, R26 ;  /* 0x00000004031a7825 */ /* 0x040fe200078e021a */
[----:B0-----:R-:W0:Y:S03]  /*02b0*/  LDC.64 R20, c[0x0][0x238] ;  /* 0x00008e00ff147b82 */ /* 0x001e260000000a00 */
[----:B------:R-:W-:Y:S02]  /*02c0*/  IMAD.WIDE R12, R3, 0x4, R12 ;  /* 0x00000004030c7825 */ /* 0x000fe400078e020c */
[----:B------:R0:W5:Y:S04]  /*02d0*/  LDG.E.EL R26, desc[UR4][R26.64] ;  /* 0x000000041a1a7981 */ /* 0x000168000c2e1900 */
[----:B------:R-:W5:Y:S01]  /*02e0*/  LDG.E.EL R23, desc[UR4][R12.64] ;  /* 0x000000040c177981 */ /* 0x000f62000c2e1900 */
[----:B0-----:R-:W-:-:S04]  /*02f0*/  IMAD.WIDE R20, R16, 0x4, R20 ;  /* 0x0000000410147825 */ /* 0x001fc800078e0214 */
[----:B--2---:R-:W-:-:S04]  /*0300*/  FADD R2, R2, 9.9999997473787516356e-06 ;  /* 0x3727c5ac02027421 */ /* 0x004fc80000000000 */
[----:B------:R-:W0:Y:S02]  /*0310*/  MUFU.SQRT R28, R2 ;  /* 0x00000002001c7308 */ /* 0x000e240000002000 */
[C---:B0-----:R-:W-:Y:S02]  /*0320*/  FSETP.GT.AND P0, PT, R28.reuse, 8.50705917302346158658e+37, PT ;  /* 0x7e8000001c00780b */ /* 0x041fe40003f04000 */
[----:B------:R-:W-:Y:S01]  /*0330*/  FSETP.GEU.AND P1, PT, R28, 1.175494350822287508e-38, PT ;  /* 0x008000001c00780b */ /* 0x000fe20003f2e000 */
[----:B---3--:R-:W-:Y:S01]  /*0340*/  FADD R19, R19, 9.9999997473787516356e-06 ;  /* 0x3727c5ac13137421 */ /* 0x008fe20000000000 */
[----:B------:R-:W-:-:S09]  /*0350*/  HFMA2.MMA R2, -RZ, RZ, 1.625, 0 ;  /* 0x3e800000ff027435 */ /* 0x000fd200000001ff */
[----:B------:R-:W-:Y:S01]  /*0360*/  @P0 FMUL R28, R28, 0.25 ;  /* 0x3e8000001c1c0820 */ /* 0x000fe20000400000 */
[----:B------:R-:W0:Y:S03]  /*0370*/  MUFU.SQRT R19, R19 ;  /* 0x0000001300137308 */ /* 0x000e260000002000 */
[----:B------:R-:W-:-:S05]  /*0380*/  @!P1 FMUL R28, R28, 16777216 ;  /* 0x4b8000001c1c9820 */ /* 0x000fca0000400000 */
[----:B-1----:R-:W1:Y:S01]  /*0390*/  MUFU.RCP R24, R28 ;  /* 0x0000001c00187308 */ /* 0x002e620000001000 */
[----:B------:R-:W-:Y:S02]  /*03a0*/  FSEL R15, R2, 1, P0 ;  /* 0x3f800000020f7808 */ /* 0x000fe40000000000 */
[----:B0-----:R-:W-:-:S03]  /*03b0*/  FSETP.GT.AND P0, PT, R19, 8.50705917302346158658e+37, PT ;  /* 0x7e8000001300780b */ /* 0x001fc60003f04000 */
[----:B------:R-:W-:Y:S01]  /*03c0*/  @!P1 FMUL R15, R15, 16777216 ;  /* 0x4b8000000f0f9820 */ /* 0x000fe20000400000 */
[----:B------:R-:W-:Y:S01]  /*03d0*/  FSETP.GEU.AND P1, PT, R19, 1.175494350822287508e-38, PT ;  /* 0x008000001300780b */ /* 0x000fe20003f2e000 */
[--C-:B----4-:R-:W-:Y:S01]  /*03e0*/  FADD R7, R7, -R18.reuse ;  /* 0x8000001207077221 */ /* 0x110fe20000000000 */
[--C-:B------:R-:W-:Y:S01]  /*03f0*/  FADD R5, R5, -R18.reuse ;  /* 0x8000001205057221 */ /* 0x100fe20000000000 */
[--C-:B------:R-:W-:Y:S01]  /*0400*/  FADD R29, R6, -R18.reuse ;  /* 0x80000012061d7221 */ /* 0x100fe20000000000 */
[----:B-1----:R-:W-:Y:S01]  /*0410*/  FMUL R24, R24, R15 ;  /* 0x0000000f18187220 */ /* 0x002fe20000400000 */
[----:B------:R-:W-:Y:S01]  /*0420*/  FADD R27, R4, -R18 ;  /* 0x80000012041b7221 */ /* 0x000fe20000000000 */
[----:B------:R-:W2:Y:S02]  /*0430*/  LDG.E.128 R12, desc[UR4][R20.64] ;  /* 0x00000004140c7981 */ /* 0x000ea4000c1e1d00 */
[C---:B------:R-:W-:Y:S01]  /*0440*/  FMUL R18, R24.reuse, R7 ;  /* 0x0000000718127220 */ /* 0x040fe20000400000 */
[C---:B------:R-:W-:Y:S01]  /*0450*/  FMUL R7, R24.reuse, R5 ;  /* 0x0000000518077220 */ /* 0x040fe20000400000 */
[----:B------:R-:W-:Y:S01]  /*0460*/  @P0 FMUL R19, R19, 0.25 ;  /* 0x3e80000013130820 */ /* 0x000fe20000400000 */
[----:B------:R-:W0:Y:S03]  /*0470*/  LDC.64 R4, c[0x0][0x248] ;  /* 0x00009200ff047b82 */ /* 0x000e260000000a00 */
[----:B------:R-:W-:Y:S01]  /*0480*/  @!P1 FMUL R19, R19, 16777216 ;  /* 0x4b80000013139820 */ /* 0x000fe20000400000 */
[C---:B------:R-:W-:Y:S01]  /*0490*/  FMUL R29, R24.reuse, R29 ;  /* 0x0000001d181d7220 */ /* 0x040fe20000400000 */
[----:B------:R-:W-:-:S02]  /*04a0*/  FMUL R27, R24, R27 ;  /* 0x0000001b181b7220 */ /* 0x000fc40000400000 */
[----:B------:R1:W3:Y:S01]  /*04b0*/  MUFU.RCP R6, R19 ;  /* 0x0000001300067308 */ /* 0x0002e20000001000 */
[C-C-:B-----5:R-:W-:Y:S01]  /*04c0*/  FFMA R18, R17.reuse, R18, R22.reuse ;  /* 0x0000001211127223 */ /* 0x160fe20000000016 */
[C-C-:B------:R-:W-:Y:S01]  /*04d0*/  FFMA R24, R17.reuse, R7, R22.reuse ;  /* 0x0000000711187223 */ /* 0x140fe20000000016 */
[C-C-:B-1----:R-:W-:Y:S01]  /*04e0*/  FFMA R19, R17.reuse, R29, R22.reuse ;  /* 0x0000001d11137223 */ /* 0x142fe20000000016 */
[----:B------:R-:W-:Y:S01]  /*04f0*/  FFMA R17, R17, R27, R22 ;  /* 0x0000001b11117223 */ /* 0x000fe20000000016 */
[----:B------:R-:W-:-:S05]  /*0500*/  FSEL R27, R2, 1, P0 ;  /* 0x3f800000021b7808 */ /* 0x000fca0000000000 */
[----:B------:R-:W-:Y:S01]  /*0510*/  @!P1 FMUL R27, R27, 16777216 ;  /* 0x4b8000001b1b9820 */ /* 0x000fe20000400000 */
[----:B0-----:R-:W-:-:S04]  /*0520*/  IMAD.WIDE R28, R3, 0x4, R4 ;  /* 0x00000004031c7825 */ /* 0x001fc800078e0204 */
[----:B---3--:R-:W-:Y:S01]  /*0530*/  FMUL R27, R6, R27 ;  /* 0x0000001b061b7220 */ /* 0x008fe20000400000 */
[----:B------:R-:W-:-:S04]  /*0540*/  IMAD.WIDE R6, R0, 0x4, R4 ;  /* 0x0000000400067825 */ /* 0x000fc800078e0204 */
[--C-:B------:R-:W-:Y:S01]  /*0550*/  FADD R4, R11, -R25.reuse ;  /* 0x800000190b047221 */ /* 0x100fe20000000000 */
[--C-:B------:R-:W-:Y:S01]  /*0560*/  FADD R5, R10, -R25.reuse ;  /* 0x800000190a057221 */ /* 0x100fe20000000000 */
[--C-:B------:R-:W-:Y:S01]  /*0570*/  FADD R9, R9, -R25.reuse ;  /* 0x8000001909097221 */ /* 0x100fe20000000000 */
[----:B------:R-:W-:Y:S01]  /*0580*/  FADD R11, R8, -R25 ;  /* 0x80000019080b7221 */ /* 0x000fe20000000000 */
[----:B------:R0:W3:Y:S01]  /*0590*/  LDG.E.EL R22, desc[UR4][R28.64] ;  /* 0x000000041c167981 */ /* 0x0000e2000c2e1900 */
[C---:B------:R-:W-:Y:S01]  /*05a0*/  FMUL R10, R27.reuse, R4 ;  /* 0x000000041b0a7220 */ /* 0x040fe20000400000 */
[C---:B------:R-:W-:Y:S02]  /*05b0*/  FMUL R8, R27.reuse, R5 ;  /* 0x000000051b087220 */ /* 0x040fe40000400000 */
[----:B------:R-:W4:Y:S01]  /*05c0*/  LDG.E.EL R25, desc[UR4][R6.64] ;  /* 0x0000000406197981 */ /* 0x000f22000c2e1900 */
[----:B------:R-:W1:Y:S01]  /*05d0*/  LDC.64 R4, c[0x0][0x240] ;  /* 0x00009000ff047b82 */ /* 0x000e620000000a00 */
[C---:B------:R-:W-:Y:S01]  /*05e0*/  FMUL R9, R27.reuse, R9 ;  /* 0x000000091b097220 */ /* 0x040fe20000400000 */
[----:B------:R-:W-:Y:S01]  /*05f0*/  FMUL R27, R27, R11 ;  /* 0x0000000b1b1b7220 */ /* 0x000fe20000400000 */
[C-C-:B------:R-:W-:Y:S01]  /*0600*/  FFMA R10, R26.reuse, R10, R23.reuse ;  /* 0x0000000a1a0a7223 */ /* 0x140fe20000000017 */
[C-C-:B------:R-:W-:Y:S01]  /*0610*/  FFMA R11, R26.reuse, R8, R23.reuse ;  /* 0x000000081a0b7223 */ /* 0x140fe20000000017 */
[C-C-:B0-----:R-:W-:Y:S01]  /*0620*/  FFMA R28, R26.reuse, R9, R23.reuse ;  /* 0x000000091a1c7223 */ /* 0x141fe20000000017 */
[----:B------:R-:W-:Y:S01]  /*0630*/  FFMA R23, R26, R27, R23 ;  /* 0x0000001b1a177223 */ /* 0x000fe20000000017 */
[----:B-1----:R-:W-:-:S04]  /*0640*/  IMAD.WIDE R26, R3, 0x4, R4 ;  /* 0x00000004031a7825 */ /* 0x002fc800078e0204 */
[----:B------:R-:W-:Y:S02]  /*0650*/  IMAD.WIDE R8, R0, 0x4, R4 ;  /* 0x0000000400087825 */ /* 0x000fe400078e0204 */
[----:B------:R-:W5:Y:S04]  /*0660*/  LDG.E.EL R27, desc[UR4][R26.64] ;  /* 0x000000041a1b7981 */ /* 0x000f68000c2e1900 */
[----:B------:R-:W5:Y:S04]  /*0670*/  LDG.E.128 R4, desc[UR4][R20.64+0x800] ;  /* 0x0008000414047981 */ /* 0x000f68000c1e1d00 */
[----:B------:R0:W5:Y:S02]  /*0680*/  LDG.E.EL R26, desc[UR4][R8.64] ;  /* 0x00000004081a7981 */ /* 0x000164000c2e1900 */
[----:B0-----:R-:W0:Y:S02]  /*0690*/  LDC.64 R8, c[0x0][0x250] ;  /* 0x00009400ff087b82 */ /* 0x001e240000000a00 */
[----:B0-----:R-:W-:-:S04]  /*06a0*/  IMAD.WIDE R20, R3, 0x4, R8 ;  /* 0x0000000403147825 */ /* 0x001fc800078e0208 */
[----:B------:R-:W-:Y:S02]  /*06b0*/  IMAD.WIDE R8, R0, 0x4, R8 ;  /* 0x0000000400087825 */ /* 0x000fe400078e0208 */
[----:B------:R-:W5:Y:S04]  /*06c0*/  LDG.E.EL R0, desc[UR4][R20.64] ;  /* 0x0000000414007981 */ /* 0x000f68000c2e1900 */
[----:B------:R5:W5:Y:S01]  /*06d0*/  LDG.E.EL R3, desc[UR4][R8.64] ;  /* 0x0000000408037981 */ /* 0x000b62000c2e1900 */
[----:B--2---:R-:W-:Y:S01]  /*06e0*/  FADD R10, R15, R10 ;  /* 0x0000000a0f0a7221 */ /* 0x004fe20000000000 */
[----:B---3--:R-:W-:Y:S01]  /*06f0*/  FADD R22, R22, 9.9999997473787516356e-06 ;  /* 0x3727c5ac16167421 */ /* 0x008fe20000000000 */
[----:B----4-:R-:W-:-:S03]  /*0700*/  FADD R25, R25, 9.9999997473787516356e-06 ;  /* 0x3727c5ac19197421 */ /* 0x010fc60000000000 */
[----:B------:R-:W0:Y:S08]  /*0710*/  MUFU.SQRT R29, R22 ;  /* 0x00000016001d7308 */ /* 0x000e300000002000 */
[----:B------:R-:W1:Y:S01]  /*0720*/  MUFU.SQRT R15, R25 ;  /* 0x00000019000f7308 */ /* 0x000e620000002000 */
[C---:B0-----:R-:W-:Y:S02]  /*0730*/  FSETP.GT.AND P0, PT, R29.reuse, 8.50705917302346158658e+37, PT ;  /* 0x7e8000001d00780b */ /* 0x041fe40003f04000 */
[----:B------:R-:W-:-:S02]  /*0740*/  FSETP.GEU.AND P2, PT, R29, 1.175494350822287508e-38, PT ;  /* 0x008000001d00780b */ /* 0x000fc40003f4e000 */
[C---:B-1----:R-:W-:Y:S02]  /*0750*/  FSETP.GT.AND P1, PT, R15.reuse, 8.50705917302346158658e+37, PT ;  /* 0x7e8000000f00780b */ /* 0x042fe40003f24000 */
[----:B------:R-:W-:-:S07]  /*0760*/  FSETP.GEU.AND P3, PT, R15, 1.175494350822287508e-38, PT ;  /* 0x008000000f00780b */ /* 0x000fce0003f6e000 */
[----:B------:R-:W-:-:S04]  /*0770*/  @P0 FMUL R29, R29, 0.25 ;  /* 0x3e8000001d1d0820 */ /* 0x000fc80000400000 */
[----:B------:R-:W-:Y:S01]  /*0780*/  @!P2 FMUL R29, R29, 16777216 ;  /* 0x4b8000001d1da820 */ /* 0x000fe20000400000 */
[----:B------:R-:W-:Y:S01]  /*0790*/  @P1 FMUL R15, R15, 0.25 ;  /* 0x3e8000000f0f1820 */ /* 0x000fe20000400000 */
[----:B-----5:R-:W-:-:S03]  /*07a0*/  FADD R9, R7, R18 ;  /* 0x0000001207097221 */ /* 0x020fc60000000000 */
[----:B------:R-:W-:Y:S01]  /*07b0*/  @!P3 FMUL R15, R15, 16777216 ;  /* 0x4b8000000f0fb820 */ /* 0x000fe20000400000 */
[----:B------:R-:W-:Y:S01]  /*07c0*/  FADD R19, R6, R19 ;  /* 0x0000001306137221 */ /* 0x000fe20000000000 */
[----:B------:R-:W0:Y:S01]  /*07d0*/  MUFU.RCP R8, R29 ;  /* 0x0000001d00087308 */ /* 0x000e220000001000 */
[----:B------:R-:W1:Y:S01]  /*07e0*/  LDC.64 R6, c[0x0][0x258] ;  /* 0x00009600ff067b82 */ /* 0x000e620000000a00 */
[----:B------:R-:W-:Y:S01]  /*07f0*/  FADD R14, R14, R11 ;  /* 0x0000000b0e0e7221 */ /* 0x000fe20000000000 */
[----:B------:R-:W-:-:S05]  /*0800*/  FSEL R11, R2, 1, P0 ;  /* 0x3f800000020b7808 */ /* 0x000fca0000000000 */
[----:B------:R-:W2:Y:S01]  /*0810*/  MUFU.RCP R15, R15 ;  /* 0x0000000f000f7308 */ /* 0x000ea20000001000 */
[----:B------:R-:W-:Y:S01]  /*0820*/  FSEL R2, R2, 1, P1 ;  /* 0x3f80000002027808 */ /* 0x000fe20000800000 */
[----:B------:R-:W-:Y:S01]  /*0830*/  FADD R28, R13, R28 ;  /* 0x0000001c0d1c7221 */ /* 0x000fe20000000000 */
[----:B------:R-:W-:Y:S01]  /*0840*/  FADD R12, R12, R23 ;  /* 0x000000170c0c7221 */ /* 0x000fe20000000000 */
[----:B------:R-:W-:Y:S01]  /*0850*/  @!P2 FMUL R11, R11, 16777216 ;  /* 0x4b8000000b0ba820 */ /* 0x000fe20000400000 */
[----:B------:R-:W-:Y:S01]  /*0860*/  FADD R5, R5, R24 ;  /* 0x0000001805057221 */ /* 0x000fe20000000000 */
[----:B------:R-:W-:Y:S01]  /*0870*/  FADD R17, R4, R17 ;  /* 0x0000001104117221 */ /* 0x000fe20000000000 */
[----:B------:R-:W-:Y:S01]  /*0880*/  @!P3 FMUL R2, R2, 16777216 ;  /* 0x4b8000000202b820 */ /* 0x000fe20000400000 */
[C---:B------:R-:W-:Y:S01]  /*0890*/  FADD R14, -R27.reuse, R14 ;  /* 0x0000000e1b0e7221 */ /* 0x040fe20000000100 */
[C---:B------:R-:W-:Y:S01]  /*08a0*/  FADD R28, -R27.reuse, R28 ;  /* 0x0000001c1b1c7221 */ /* 0x040fe20000000100 */
[C---:B------:R-:W-:Y:S01]  /*08b0*/  FADD R12, -R27.reuse, R12 ;  /* 0x0000000c1b0c7221 */ /* 0x040fe20000000100 */
[----:B0-----:R-:W-:Y:S01]  /*08c0*/  FMUL R11, R8, R11 ;  /* 0x0000000b080b7220 */ /* 0x001fe20000400000 */
[----:B------:R-:W-:Y:S01]  /*08d0*/  FADD R10, -R27, R10 ;  /* 0x0000000a1b0a7221 */ /* 0x000fe20000000100 */
[C---:B------:R-:W-:Y:S01]  /*08e0*/  FADD R19, -R26.reuse, R19 ;  /* 0x000000131a137221 */ /* 0x040fe20000000100 */
[C---:B------:R-:W-:Y:S01]  /*08f0*/  FADD R5, -R26.reuse, R5 ;  /* 0x000000051a057221 */ /* 0x040fe20000000100 */
[C---:B------:R-:W-:Y:S01]  /*0900*/  FADD R17, -R26.reuse, R17 ;  /* 0x000000111a117221 */ /* 0x040fe20000000100 */
[----:B--2---:R-:W-:Y:S01]  /*0910*/  FMUL R2, R15, R2 ;  /* 0x000000020f027220 */ /* 0x004fe20000400000 */
[----:B------:R-:W-:Y:S01]  /*0920*/  FADD R9, -R26, R9 ;  /* 0x000000091a097221 */ /* 0x000fe20000000100 */
[-C--:B------:R-:W-:Y:S01]  /*0930*/  FMUL R13, R12, R11.reuse ;  /* 0x0000000b0c0d7220 */ /* 0x080fe20000400000 */
[-C--:B------:R-:W-:Y:S01]  /*0940*/  FMUL R15, R28, R11.reuse ;  /* 0x0000000b1c0f7220 */ /* 0x080fe20000400000 */
[-C--:B------:R-:W-:Y:S01]  /*0950*/  FMUL R21, R14, R11.reuse ;  /* 0x0000000b0e157220 */ /* 0x080fe20000400000 */
[----:B------:R-:W-:Y:S01]  /*0960*/  FMUL R11, R10, R11 ;  /* 0x0000000b0a0b7220 */ /* 0x000fe20000400000 */
[-C--:B------:R-:W-:Y:S01]  /*0970*/  FMUL R8, R17, R2.reuse ;  /* 0x0000000211087220 */ /* 0x080fe20000400000 */
[-C--:B------:R-:W-:Y:S01]  /*0980*/  FMUL R10, R5, R2.reuse ;  /* 0x00000002050a7220 */ /* 0x080fe20000400000 */
[-C--:B------:R-:W-:Y:S01]  /*0990*/  FMUL R12, R19, R2.reuse ;  /* 0x00000002130c7220 */ /* 0x080fe20000400000 */
[----:B------:R-:W-:Y:S01]  /*09a0*/  FMUL R2, R9, R2 ;  /* 0x0000000209027220 */ /* 0x000fe20000400000 */
[----:B-1----:R-:W-:-:S04]  /*09b0*/  IMAD.WIDE R16, R16, 0x4, R6 ;  /* 0x0000000410107825 */ /* 0x002fc800078e0206 */
[C---:B------:R-:W-:Y:S01]  /*09c0*/  FMUL R7, R0.reuse, R11 ;  /* 0x0000000b00077220 */ /* 0x040fe20000400000 */
[C---:B------:R-:W-:Y:S01]  /*09d0*/  FMUL R4, R0.reuse, R13 ;  /* 0x0000000d00047220 */ /* 0x040fe20000400000 */
[C---:B------:R-:W-:Y:S01]  /*09e0*/  FMUL R5, R0.reuse, R15 ;  /* 0x0000000f00057220 */ /* 0x040fe20000400000 */
[----:B------:R-:W-:Y:S01]  /*09f0*/  FMUL R6, R0, R21 ;  /* 0x0000001500067220 */ /* 0x000fe20000400000 */
[C---:B------:R-:W-:Y:S01]  /*0a00*/  FMUL R9, R3.reuse, R10 ;  /* 0x0000000a03097220 */ /* 0x040fe20000400000 */
[C---:B------:R-:W-:Y:S01]  /*0a10*/  FMUL R8, R3.reuse, R8 ;  /* 0x0000000803087220 */ /* 0x040fe20000400000 */
[C---:B------:R-:W-:Y:S01]  /*0a20*/  FMUL R10, R3.reuse, R12 ;  /* 0x0000000c030a7220 */ /* 0x040fe20000400000 */
[----:B------:R-:W-:Y:S01]  /*0a30*/  FMUL R11, R3, R2 ;  /* 0x00000002030b7220 */ /* 0x000fe20000400000 */
[----:B------:R-:W-:Y:S04]  /*0a40*/  STG.E.128 desc[UR4][R16.64], R4 ;  /* 0x0000000410007986 */ /* 0x000fe8000c101d04 */
[----:B------:R-:W-:Y:S01]  /*0a50*/  STG.E.128 desc[UR4][R16.64+0x800], R8 ;  /* 0x0008000810007986 */ /* 0x000fe2000c101d04 */
[----:B------:R-:W-:Y:S05]  /*0a60*/  EXIT ;  /* 0x000000000000794d */ /* 0x000fea0003800000 */
.L_x_0:
[----:B------:R-:W-:-:S00]  /*0a70*/  BRA `(.L_x_0) ;  /* 0xfffffffc00fc7947 */ /* 0x000fc0000383ffff */
[----:B------:R-:W-:-:S00]  /*0a80*/  NOP ;  /* 0x0000000000007918 */ /* 0x000fc00000000000 */
[----:B------:R-:W-:-:S00]  /*0a90*/  NOP ;  /* 0x0000000000007918 */ /* 0x000fc00000000000 */
[----:B------:R-:W-:-:S00]  /*0aa0*/  NOP ;  /* 0x0000000000007918 */ /* 0x000fc00000000000 */
[----:B------:R-:W-:-:S00]  /*0ab0*/  NOP ;  /* 0x0000000000007918 */ /* 0x000fc00000000000 */
[----:B------:R-:W-:-:S00]  /*0ac0*/  NOP ;  /* 0x0000000000007918 */ /* 0x000fc00000000000 */
[----:B------:R-:W-:-:S00]  /*0ad0*/  NOP ;  /* 0x0000000000007918 */ /* 0x000fc00000000000 */
[----:B------:R-:W-:-:S00]  /*0ae0*/  NOP ;  /* 0x0000000000007918 */ /* 0x000fc00000000000 */
[----:B------:R-:W-:-:S00]  /*0af0*/  NOP ;  /* 0x0000000000007918 */ /* 0x000fc00000000000 */
.L_x_1:


//--------------------- .nv.global.init           --------------------------
	.section	.nv.global.init,"aw",@progbits
.nv.global.init:
	.type		_$_str,@object
	.size		_$_str,(_$_str_$_2 - _$_str)
_$_str:
        /*0000*/ 	.byte	0x5f, 0x5f, 0x43, 0x55, 0x44, 0x41, 0x5f, 0x46, 0x54, 0x5a, 0x00
	.type		_$_str_$_2,@object
	.size		_$_str_$_2,(.L_1 - _$_str_$_2)
_$_str_$_2:
        /*000b*/ 	.byte	0x5f, 0x5f, 0x43, 0x55, 0x44, 0x41, 0x5f, 0x50, 0x52, 0x45, 0x43, 0x5f, 0x53, 0x51, 0x52, 0x54
        /*001b*/ 	.byte	0x00
.L_1:


//--------------------- .nv.constant0.triton_poi_fused__native_batch_norm_legit_no_training_add_12 --------------------------
	.section	.nv.constant0.triton_poi_fused__native_batch_norm_legit_no_training_add_12,"a",@progbits
	.sectionflags	@""
	.align	4
.nv.constant0.triton_poi_fused__native_batch_norm_legit_no_training_add_12:
	.zero		612
